//
// Generated by NVIDIA NVVM Compiler
//
// Compiler Build ID: CL-36424714
// Cuda compilation tools, release 13.0, V13.0.88
// Based on NVVM 20.0.0
//

.version 9.0
.target sm_100
.address_size 64

	// .globl	_Z12warmupKernelv

.visible .entry _Z12warmupKernelv()
{


	ret;

}
	// .globl	_Z18transposeOptimizedPfS_ii
.visible .entry _Z18transposeOptimizedPfS_ii(
	.param .u64 .ptr .align 1 _Z18transposeOptimizedPfS_ii_param_0,
	.param .u64 .ptr .align 1 _Z18transposeOptimizedPfS_ii_param_1,
	.param .u32 _Z18transposeOptimizedPfS_ii_param_2,
	.param .u32 _Z18transposeOptimizedPfS_ii_param_3
)
{


	ret;

}
	// .globl	_Z14transposeNaivePfS_ii
.visible .entry _Z14transposeNaivePfS_ii(
	.param .u64 .ptr .align 1 _Z14transposeNaivePfS_ii_param_0,
	.param .u64 .ptr .align 1 _Z14transposeNaivePfS_ii_param_1,
	.param .u32 _Z14transposeNaivePfS_ii_param_2,
	.param .u32 _Z14transposeNaivePfS_ii_param_3
)
{
	.reg .pred 	%p<4>;
	.reg .b32 	%r<15>;
	.reg .b32 	%f<2>;
	.reg .b64 	%rd<9>;

	ld.param.u64 	%rd1, [_Z14transposeNaivePfS_ii_param_0];
	ld.param.u64 	%rd2, [_Z14transposeNaivePfS_ii_param_1];
	ld.param.u32 	%r3, [_Z14transposeNaivePfS_ii_param_2];
	ld.param.u32 	%r5, [_Z14transposeNaivePfS_ii_param_3];
	mov.u32 	%r6, %ctaid.x;
	mov.u32 	%r7, %ntid.x;
	mov.u32 	%r8, %tid.x;
	mad.lo.s32 	%r1, %r6, %r7, %r8;
	mov.u32 	%r9, %ctaid.y;
	mov.u32 	%r10, %ntid.y;
	mov.u32 	%r11, %tid.y;
	mad.lo.s32 	%r12, %r9, %r10, %r11;
	setp.ge.s32 	%p1, %r1, %r3;
	setp.ge.s32 	%p2, %r12, %r5;
	or.pred  	%p3, %p1, %p2;
	@%p3 bra 	$L__BB2_2;
	cvta.to.global.u64 	%rd3, %rd2;
	cvta.to.global.u64 	%rd4, %rd1;
	mad.lo.s32 	%r13, %r3, %r12, %r1;
	mul.wide.s32 	%rd5, %r13, 4;
	add.s64 	%rd6, %rd3, %rd5;
	ld.global.f32 	%f1, [%rd6];
	mad.lo.s32 	%r14, %r5, %r1, %r12;
	mul.wide.s32 	%rd7, %r14, 4;
	add.s64 	%rd8, %rd4, %rd7;
	st.global.f32 	[%rd8], %f1;
$L__BB2_2:
	ret;

}


// ===== COMPILED SASS (sm_100) =====

	.target	sm_100

	.elftype	@"ET_EXEC"


//--------------------- .note.nv.tkinfo           --------------------------
	.section	.note.nv.tkinfo,"",@"SHT_NOTE"
	.sectionflags	@"SHF_NOTE_NV_TKINFO"
	.tkinfo
        /*0018*/ 	.word	0x00000002
        /*0030*/ 	.string	""
        /*0030*/ 	.string	"ptxas"
        /*0030*/ 	.string	"Cuda compilation tools, release 13.0, V13.0.88"
        /*0030*/ 	.string	"Build cuda_13.0.r13.0/compiler.36424714_0"
        /*0030*/ 	.string	"-arch sm_100 -m 64 "



//--------------------- .note.nv.cuinfo           --------------------------
	.section	.note.nv.cuinfo,"",@"SHT_NOTE"
	.sectionflags	@"SHF_NOTE_NV_CUINFO"
        /*0018*/ 	.short	0x0002
        /*001a*/ 	.short	0x0064
        /*001c*/ 	.short	0x0082
	.zero		2


//--------------------- .nv.info                  --------------------------
	.section	.nv.info,"",@"SHT_CUDA_INFO"
	.align	4


	//----- nvinfo : EIATTR_REGCOUNT
	.align		4
        /*0000*/ 	.byte	0x04, 0x2f
        /*0002*/ 	.short	(.L_1 - .L_0)
	.align		4
.L_0:
        /*0004*/ 	.word	index@(_Z12warmupKernelv)
        /*0008*/ 	.word	0x00000004


	//----- nvinfo : EIATTR_FRAME_SIZE
	.align		4
.L_1:
        /*000c*/ 	.byte	0x04, 0x11
        /*000e*/ 	.short	(.L_3 - .L_2)
	.align		4
.L_2:
        /*0010*/ 	.word	index@(_Z12warmupKernelv)
        /*0014*/ 	.word	0x00000000


	//----- nvinfo : EIATTR_REGCOUNT
	.align		4
.L_3:
        /*0018*/ 	.byte	0x04, 0x2f
        /*001a*/ 	.short	(.L_5 - .L_4)
	.align		4
.L_4:
        /*001c*/ 	.word	index@(_Z18transposeOptimizedPfS_ii)
        /*0020*/ 	.word	0x00000004


	//----- nvinfo : EIATTR_FRAME_SIZE
	.align		4
.L_5:
        /*0024*/ 	.byte	0x04, 0x11
        /*0026*/ 	.short	(.L_7 - .L_6)
	.align		4
.L_6:
        /*0028*/ 	.word	index@(_Z18transposeOptimizedPfS_ii)
        /*002c*/ 	.word	0x00000000


	//----- nvinfo : EIATTR_REGCOUNT
	.align		4
.L_7:
        /*0030*/ 	.byte	0x04, 0x2f
        /*0032*/ 	.short	(.L_9 - .L_8)
	.align		4
.L_8:
        /*0034*/ 	.word	index@(_Z14transposeNaivePfS_ii)
        /*0038*/ 	.word	0x0000000a


	//----- nvinfo : EIATTR_FRAME_SIZE
	.align		4
.L_9:
        /*003c*/ 	.byte	0x04, 0x11
        /*003e*/ 	.short	(.L_11 - .L_10)
	.align		4
.L_10:
        /*0040*/ 	.word	index@(_Z14transposeNaivePfS_ii)
        /*0044*/ 	.word	0x00000000


	//----- nvinfo : EIATTR_MIN_STACK_SIZE
	.align		4
.L_11:
        /*0048*/ 	.byte	0x04, 0x12
        /*004a*/ 	.short	(.L_13 - .L_12)
	.align		4
.L_12:
        /*004c*/ 	.word	index@(_Z14transposeNaivePfS_ii)
        /*0050*/ 	.word	0x00000000


	//----- nvinfo : EIATTR_MIN_STACK_SIZE
	.align		4
.L_13:
        /*0054*/ 	.byte	0x04, 0x12
        /*0056*/ 	.short	(.L_15 - .L_14)
	.align		4
.L_14:
        /*0058*/ 	.word	index@(_Z18transposeOptimizedPfS_ii)
        /*005c*/ 	.word	0x00000000


	//----- nvinfo : EIATTR_MIN_STACK_SIZE
	.align		4
.L_15:
        /*0060*/ 	.byte	0x04, 0x12
        /*0062*/ 	.short	(.L_17 - .L_16)
	.align		4
.L_16:
        /*0064*/ 	.word	index@(_Z12warmupKernelv)
        /*0068*/ 	.word	0x00000000
.L_17:


//--------------------- .nv.compat                --------------------------
	.section	.nv.compat,"",@"SHT_CUDA_COMPAT_INFO"
	.align	4
        /*0000*/ 	.byte	0x02, 0x09, 0x00, 0x00, 0x02, 0x02, 0x01, 0x00, 0x02, 0x05, 0x05, 0x00, 0x03, 0x07, 0x01, 0x01
        /*0010*/ 	.byte	0x02, 0x03, 0x00, 0x00, 0x02, 0x06, 0x01, 0x00, 0x04, 0x0b, 0x08, 0x00, 0x09, 0x00, 0x00, 0x00
        /*0020*/ 	.byte	0x00, 0x00, 0x00, 0x00


//--------------------- .nv.info._Z14transposeNaivePfS_ii --------------------------
	.section	.nv.info._Z14transposeNaivePfS_ii,"",@"SHT_CUDA_INFO"
	.sectionflags	@""
	.align	4


	//----- nvinfo : EIATTR_CUDA_API_VERSION
	.align		4
        /*0000*/ 	.byte	0x04, 0x37
        /*0002*/ 	.short	(.L_19 - .L_18)
.L_18:
        /*0004*/ 	.word	0x00000082


	//----- nvinfo : EIATTR_KPARAM_INFO
	.align		4
.L_19:
        /*0008*/ 	.byte	0x04, 0x17
        /*000a*/ 	.short	(.L_21 - .L_20)
.L_20:
        /*000c*/ 	.word	0x00000000
        /*0010*/ 	.short	0x0003
        /*0012*/ 	.short	0x0014
        /*0014*/ 	.byte	0x00, 0xf0, 0x11, 0x00


	//----- nvinfo : EIATTR_KPARAM_INFO
	.align		4
.L_21:
        /*0018*/ 	.byte	0x04, 0x17
        /*001a*/ 	.short	(.L_23 - .L_22)
.L_22:
        /*001c*/ 	.word	0x00000000
        /*0020*/ 	.short	0x0002
        /*0022*/ 	.short	0x0010
        /*0024*/ 	.byte	0x00, 0xf0, 0x11, 0x00


	//----- nvinfo : EIATTR_KPARAM_INFO
	.align		4
.L_23:
        /*0028*/ 	.byte	0x04, 0x17
        /*002a*/ 	.short	(.L_25 - .L_24)
.L_24:
        /*002c*/ 	.word	0x00000000
        /*0030*/ 	.short	0x0001
        /*0032*/ 	.short	0x0008
        /*0034*/ 	.byte	0x00, 0xf5, 0x21, 0x00


	//----- nvinfo : EIATTR_KPARAM_INFO
	.align		4
.L_25:
        /*0038*/ 	.byte	0x04, 0x17
        /*003a*/ 	.short	(.L_27 - .L_26)
.L_26:
        /*003c*/ 	.word	0x00000000
        /*0040*/ 	.short	0x0000
        /*0042*/ 	.short	0x0000
        /*0044*/ 	.byte	0x00, 0xf5, 0x21, 0x00


	//----- nvinfo : EIATTR_SPARSE_MMA_MASK
	.align		4
.L_27:
        /*0048*/ 	.byte	0x03, 0x50
        /*004a*/ 	.short	0x0000


	//----- nvinfo : EIATTR_MAXREG_COUNT
	.align		4
        /*004c*/ 	.byte	0x03, 0x1b
        /*004e*/ 	.short	0x00ff


	//----- nvinfo : EIATTR_MERCURY_ISA_VERSION
	.align		4
        /*0050*/ 	.byte	0x03, 0x5f
        /*0052*/ 	.short	0x0101


	//----- nvinfo : EIATTR_VRC_CTA_INIT_COUNT
	.align		4
        /*0054*/ 	.byte	0x02, 0x4a
	.zero		1
	.zero		1


	//----- nvinfo : EIATTR_EXIT_INSTR_OFFSETS
	.align		4
        /*0058*/ 	.byte	0x04, 0x1c
        /*005a*/ 	.short	(.L_29 - .L_28)


	//   ....[0]....
.L_28:
        /*005c*/ 	.word	0x000000c0


	//   ....[1]....
        /*0060*/ 	.word	0x00000160


	//----- nvinfo : EIATTR_CBANK_PARAM_SIZE
	.align		4
.L_29:
        /*0064*/ 	.byte	0x03, 0x19
        /*0066*/ 	.short	0x0018


	//----- nvinfo : EIATTR_PARAM_CBANK
	.align		4
        /*0068*/ 	.byte	0x04, 0x0a
        /*006a*/ 	.short	(.L_31 - .L_30)
	.align		4
.L_30:
        /*006c*/ 	.word	index@(.nv.constant0._Z14transposeNaivePfS_ii)
        /*0070*/ 	.short	0x0380
        /*0072*/ 	.short	0x0018


	//----- nvinfo : EIATTR_SW_WAR
	.align		4
.L_31:
        /*0074*/ 	.byte	0x04, 0x36
        /*0076*/ 	.short	(.L_33 - .L_32)
.L_32:
        /*0078*/ 	.word	0x00000008
.L_33:


//--------------------- .nv.info._Z18transposeOptimizedPfS_ii --------------------------
	.section	.nv.info._Z18transposeOptimizedPfS_ii,"",@"SHT_CUDA_INFO"
	.sectionflags	@""
	.align	4


	//----- nvinfo : EIATTR_CUDA_API_VERSION
	.align		4
        /*0000*/ 	.byte	0x04, 0x37
        /*0002*/ 	.short	(.L_35 - .L_34)
.L_34:
        /*0004*/ 	.word	0x00000082


	//----- nvinfo : EIATTR_KPARAM_INFO
	.align		4
.L_35:
        /*0008*/ 	.byte	0x04, 0x17
        /*000a*/ 	.short	(.L_37 - .L_36)
.L_36:
        /*000c*/ 	.word	0x00000000
        /*0010*/ 	.short	0x0003
        /*0012*/ 	.short	0x0014
        /*0014*/ 	.byte	0x00, 0xf0, 0x11, 0x00


	//----- nvinfo : EIATTR_KPARAM_INFO
	.align		4
.L_37:
        /*0018*/ 	.byte	0x04, 0x17
        /*001a*/ 	.short	(.L_39 - .L_38)
.L_38:
        /*001c*/ 	.word	0x00000000
        /*0020*/ 	.short	0x0002
        /*0022*/ 	.short	0x0010
        /*0024*/ 	.byte	0x00, 0xf0, 0x11, 0x00


	//----- nvinfo : EIATTR_KPARAM_INFO
	.align		4
.L_39:
        /*0028*/ 	.byte	0x04, 0x17
        /*002a*/ 	.short	(.L_41 - .L_40)
.L_40:
        /*002c*/ 	.word	0x00000000
        /*0030*/ 	.short	0x0001
        /*0032*/ 	.short	0x0008
        /*0034*/ 	.byte	0x00, 0xf5, 0x21, 0x00


	//----- nvinfo : EIATTR_KPARAM_INFO
	.align		4
.L_41:
        /*0038*/ 	.byte	0x04, 0x17
        /*003a*/ 	.short	(.L_43 - .L_42)
.L_42:
        /*003c*/ 	.word	0x00000000
        /*0040*/ 	.short	0x0000
        /*0042*/ 	.short	0x0000
        /*0044*/ 	.byte	0x00, 0xf5, 0x21, 0x00


	//----- nvinfo : EIATTR_SPARSE_MMA_MASK
	.align		4
.L_43:
        /*0048*/ 	.byte	0x03, 0x50
        /*004a*/ 	.short	0x0000


	//----- nvinfo : EIATTR_MAXREG_COUNT
	.align		4
        /*004c*/ 	.byte	0x03, 0x1b
        /*004e*/ 	.short	0x00ff


	//----- nvinfo : EIATTR_MERCURY_ISA_VERSION
	.align		4
        /*0050*/ 	.byte	0x03, 0x5f
        /*0052*/ 	.short	0x0101


	//----- nvinfo : EIATTR_VRC_CTA_INIT_COUNT
	.align		4
        /*0054*/ 	.byte	0x02, 0x4a
	.zero		1
	.zero		1


	//----- nvinfo : EIATTR_EXIT_INSTR_OFFSETS
	.align		4
        /*0058*/ 	.byte	0x04, 0x1c
        /*005a*/ 	.short	(.L_45 - .L_44)


	//   ....[0]....
.L_44:
        /*005c*/ 	.word	0x00000010


	//----- nvinfo : EIATTR_CBANK_PARAM_SIZE
	.align		4
.L_45:
        /*0060*/ 	.byte	0x03, 0x19
        /*0062*/ 	.short	0x0018


	//----- nvinfo : EIATTR_PARAM_CBANK
	.align		4
        /*0064*/ 	.byte	0x04, 0x0a
        /*0066*/ 	.short	(.L_47 - .L_46)
	.align		4
.L_46:
        /*0068*/ 	.word	index@(.nv.constant0._Z18transposeOptimizedPfS_ii)
        /*006c*/ 	.short	0x0380
        /*006e*/ 	.short	0x0018


	//----- nvinfo : EIATTR_SW_WAR
	.align		4
.L_47:
        /*0070*/ 	.byte	0x04, 0x36
        /*0072*/ 	.short	(.L_49 - .L_48)
.L_48:
        /*0074*/ 	.word	0x00000008
.L_49:


//--------------------- .nv.info._Z12warmupKernelv --------------------------
	.section	.nv.info._Z12warmupKernelv,"",@"SHT_CUDA_INFO"
	.sectionflags	@""
	.align	4


	//----- nvinfo : EIATTR_CUDA_API_VERSION
	.align		4
        /*0000*/ 	.byte	0x04, 0x37
        /*0002*/ 	.short	(.L_51 - .L_50)
.L_50:
        /*0004*/ 	.word	0x00000082


	//----- nvinfo : EIATTR_SPARSE_MMA_MASK
	.align		4
.L_51:
        /*0008*/ 	.byte	0x03, 0x50
        /*000a*/ 	.short	0x0000


	//----- nvinfo : EIATTR_MAXREG_COUNT
	.align		4
        /*000c*/ 	.byte	0x03, 0x1b
        /*000e*/ 	.short	0x00ff


	//----- nvinfo : EIATTR_MERCURY_ISA_VERSION
	.align		4
        /*0010*/ 	.byte	0x03, 0x5f
        /*0012*/ 	.short	0x0101


	//----- nvinfo : EIATTR_VRC_CTA_INIT_COUNT
	.align		4
        /*0014*/ 	.byte	0x02, 0x4a
	.zero		1
	.zero		1


	//----- nvinfo : EIATTR_EXIT_INSTR_OFFSETS
	.align		4
        /*0018*/ 	.byte	0x04, 0x1c
        /*001a*/ 	.short	(.L_53 - .L_52)


	//   ....[0]....
.L_52:
        /*001c*/ 	.word	0x00000010


	//----- nvinfo : EIATTR_SW_WAR
	.align		4
.L_53:
        /*0020*/ 	.byte	0x04, 0x36
        /*0022*/ 	.short	(.L_55 - .L_54)
.L_54:
        /*0024*/ 	.word	0x00000008
.L_55:


//--------------------- .nv.callgraph             --------------------------
	.section	.nv.callgraph,"",@"SHT_CUDA_CALLGRAPH"
	.align	4
	.sectionentsize	8
	.align		4
        /*0000*/ 	.word	0x00000000
	.align		4
        /*0004*/ 	.word	0xffffffff
	.align		4
        /*0008*/ 	.word	0x00000000
	.align		4
        /*000c*/ 	.word	0xfffffffe
	.align		4
        /*0010*/ 	.word	0x00000000
	.align		4
        /*0014*/ 	.word	0xfffffffd
	.align		4
        /*0018*/ 	.word	0x00000000
	.align		4
        /*001c*/ 	.word	0xfffffffc


//--------------------- .text._Z14transposeNaivePfS_ii --------------------------
	.section	.text._Z14transposeNaivePfS_ii,"ax",@progbits
	.align	128
        .global         _Z14transposeNaivePfS_ii
        .type           _Z14transposeNaivePfS_ii,@function
        .size           _Z14transposeNaivePfS_ii,(.L_x_3 - _Z14transposeNaivePfS_ii)
        .other          _Z14transposeNaivePfS_ii,@"STO_CUDA_ENTRY STV_DEFAULT"
_Z14transposeNaivePfS_ii:
.text._Z14transposeNaivePfS_ii:
[----:B------:R-:W-:Y:S01]  /*0000*/  LDC R1, c[0x0][0x37c] ;  /* 0x0000df00ff017b82 */ /* 0x000fe20000000800 */
[----:B------:R-:W0:Y:S07]  /*0010*/  S2R R2, SR_TID.Y ;  /* 0x0000000000027919 */ /* 0x000e2e0000002200 */
[----:B------:R-:W1:Y:S01]  /*0020*/  LDC R0, c[0x0][0x360] ;  /* 0x0000d800ff007b82 */ /* 0x000e620000000800 */
[----:B------:R-:W2:Y:S01]  /*0030*/  LDCU.64 UR6, c[0x0][0x390] ;  /* 0x00007200ff0677ac */ /* 0x000ea20008000a00 */
[----:B------:R-:W1:Y:S06]  /*0040*/  S2R R3, SR_TID.X ;  /* 0x0000000000037919 */ /* 0x000e6c0000002100 */
[----:B------:R-:W0:Y:S08]  /*0050*/  S2UR UR5, SR_CTAID.Y ;  /* 0x00000000000579c3 */ /* 0x000e300000002600 */
[----:B------:R-:W0:Y:S08]  /*0060*/  LDC R7, c[0x0][0x364] ;  /* 0x0000d900ff077b82 */ /* 0x000e300000000800 */
[----:B------:R-:W1:Y:S01]  /*0070*/  S2UR UR4, SR_CTAID.X ;  /* 0x00000000000479c3 */ /* 0x000e620000002500 */
[----:B0-----:R-:W-:-:S05]  /*0080*/  IMAD R7, R7, UR5, R2 ;  /* 0x0000000507077c24 */ /* 0x001fca000f8e0202 */
[----:B--2---:R-:W-:Y:S01]  /*0090*/  ISETP.GE.AND P0, PT, R7, UR7, PT ;  /* 0x0000000707007c0c */ /* 0x004fe2000bf06270 */
[----:B-1----:R-:W-:-:S05]  /*00a0*/  IMAD R0, R0, UR4, R3 ;  /* 0x0000000400007c24 */ /* 0x002fca000f8e0203 */
[----:B------:R-:W-:-:S13]  /*00b0*/  ISETP.GE.OR P0, PT, R0, UR6, P0 ;  /* 0x0000000600007c0c */ /* 0x000fda0008706670 */
[----:B------:R-:W-:Y:S05]  /*00c0*/  @P0 EXIT ;  /* 0x000000000000094d */ /* 0x000fea0003800000 */
[----:B------:R-:W0:Y:S01]  /*00d0*/  LDC.64 R2, c[0x0][0x388] ;  /* 0x0000e200ff027b82 */ /* 0x000e220000000a00 */
[----:B------:R-:W1:Y:S01]  /*00e0*/  LDCU.64 UR4, c[0x0][0x358] ;  /* 0x00006b00ff0477ac */ /* 0x000e620008000a00 */
[----:B------:R-:W-:-:S04]  /*00f0*/  IMAD R5, R7, UR6, R0 ;  /* 0x0000000607057c24 */ /* 0x000fc8000f8e0200 */
[----:B0-----:R-:W-:Y:S02]  /*0100*/  IMAD.WIDE R2, R5, 0x4, R2 ;  /* 0x0000000405027825 */ /* 0x001fe400078e0202 */
[----:B------:R-:W0:Y:S04]  /*0110*/  LDC.64 R4, c[0x0][0x380] ;  /* 0x0000e000ff047b82 */ /* 0x000e280000000a00 */
[----:B-1----:R-:W2:Y:S01]  /*0120*/  LDG.E R3, desc[UR4][R2.64] ;  /* 0x0000000402037981 */ /* 0x002ea2000c1e1900 */
[----:B------:R-:W-:-:S04]  /*0130*/  IMAD R7, R0, UR7, R7 ;  /* 0x0000000700077c24 */ /* 0x000fc8000f8e0207 */
[----:B0-----:R-:W-:-:S05]  /*0140*/  IMAD.WIDE R4, R7, 0x4, R4 ;  /* 0x0000000407047825 */ /* 0x001fca00078e0204 */
[----:B--2---:R-:W-:Y:S01]  /*0150*/  STG.E desc[UR4][R4.64], R3 ;  /* 0x0000000304007986 */ /* 0x004fe2000c101904 */
[----:B------:R-:W-:Y:S05]  /*0160*/  EXIT ;  /* 0x000000000000794d */ /* 0x000fea0003800000 */
.L_x_0:
[----:B------:R-:W-:-:S00]  /*0170*/  BRA `(.L_x_0) ;  /* 0xfffffffc00fc7947 */ /* 0x000fc0000383ffff */
[----:B------:R-:W-:-:S00]  /*0180*/  NOP ;  /* 0x0000000000007918 */ /* 0x000fc00000000000 */
[----:B------:R-:W-:-:S00]  /*0190*/  NOP ;  /* 0x0000000000007918 */ /* 0x000fc00000000000 */
[----:B------:R-:W-:-:S00]  /*01a0*/  NOP ;  /* 0x0000000000007918 */ /* 0x000fc00000000000 */
[----:B------:R-:W-:-:S00]  /*01b0*/  NOP ;  /* 0x0000000000007918 */ /* 0x000fc00000000000 */
[----:B------:R-:W-:-:S00]  /*01c0*/  NOP ;  /* 0x0000000000007918 */ /* 0x000fc00000000000 */
[----:B------:R-:W-:-:S00]  /*01d0*/  NOP ;  /* 0x0000000000007918 */ /* 0x000fc00000000000 */
[----:B------:R-:W-:-:S00]  /*01e0*/  NOP ;  /* 0x0000000000007918 */ /* 0x000fc00000000000 */
[----:B------:R-:W-:-:S00]  /*01f0*/  NOP ;  /* 0x0000000000007918 */ /* 0x000fc00000000000 */
.L_x_3:


//--------------------- .text._Z18transposeOptimizedPfS_ii --------------------------
	.section	.text._Z18transposeOptimizedPfS_ii,"ax",@progbits
	.align	128
        .global         _Z18transposeOptimizedPfS_ii
        .type           _Z18transposeOptimizedPfS_ii,@function
        .size           _Z18transposeOptimizedPfS_ii,(.L_x_4 - _Z18transposeOptimizedPfS_ii)
        .other          _Z18transposeOptimizedPfS_ii,@"STO_CUDA_ENTRY STV_DEFAULT"
_Z18transposeOptimizedPfS_ii:
.text._Z18transposeOptimizedPfS_ii:
[----:B------:R-:W-:Y:S01]  /*0000*/  LDC R1, c[0x0][0x37c] ;  /* 0x0000df00ff017b82 */ /* 0x000fe20000000800 */
[----:B------:R-:W-:Y:S05]  /*0010*/  EXIT ;  /* 0x000000000000794d */ /* 0x000fea0003800000 */
.L_x_1:
        /* <DEDUP_REMOVED lines=14> */
.L_x_4:


//--------------------- .text._Z12warmupKernelv   --------------------------
	.section	.text._Z12warmupKernelv,"ax",@progbits
	.align	128
        .global         _Z12warmupKernelv
        .type           _Z12warmupKernelv,@function
        .size           _Z12warmupKernelv,(.L_x_5 - _Z12warmupKernelv)
        .other          _Z12warmupKernelv,@"STO_CUDA_ENTRY STV_DEFAULT"
_Z12warmupKernelv:
.text._Z12warmupKernelv:
[----:B------:R-:W-:Y:S01]  /*0000*/  LDC R1, c[0x0][0x37c] ;  /* 0x0000df00ff017b82 */ /* 0x000fe20000000800 */
[----:B------:R-:W-:Y:S05]  /*0010*/  EXIT ;  /* 0x000000000000794d */ /* 0x000fea0003800000 */
.L_x_2:
        /* <DEDUP_REMOVED lines=14> */
.L_x_5:


//--------------------- .nv.shared.reserved.0     --------------------------
	.section	.nv.shared.reserved.0,"aw",@nobits
	.weak		__nv_reservedSMEM_offset_0_alias
	.size		__nv_reservedSMEM_offset_0_alias, 0, 64
	.other		__nv_reservedSMEM_offset_0_alias,@"STO_CUDA_RESERVED_SHARED STV_DEFAULT"
__nv_reservedSMEM_offset_0_alias:
	.zero		0
	.zero		64


//--------------------- .nv.constant0._Z14transposeNaivePfS_ii --------------------------
	.section	.nv.constant0._Z14transposeNaivePfS_ii,"a",@progbits
	.sectionflags	@""
	.align	4
.nv.constant0._Z14transposeNaivePfS_ii:
	.zero		920


//--------------------- .nv.constant0._Z18transposeOptimizedPfS_ii --------------------------
	.section	.nv.constant0._Z18transposeOptimizedPfS_ii,"a",@progbits
	.sectionflags	@""
	.align	4
.nv.constant0._Z18transposeOptimizedPfS_ii:
	.zero		920


//--------------------- .nv.constant0._Z12warmupKernelv --------------------------
	.section	.nv.constant0._Z12warmupKernelv,"a",@progbits
	.sectionflags	@""
	.align	4
.nv.constant0._Z12warmupKernelv:
	.zero		896


//--------------------- SYMBOLS --------------------------

	.type		.nv.reservedSmem.offset0,@object
	.size		.nv.reservedSmem.offset0,0x4
